	.headerflags	@"EF_CUDA_TEXMODE_UNIFIED EF_CUDA_64BIT_ADDRESS EF_CUDA_SM86 EF_CUDA_VIRTUAL_SM(EF_CUDA_SM86)"
	.elftype	@"ET_EXEC"


//--------------------- .nv.info                  --------------------------
	.section	.nv.info,"",@"SHT_CUDA_INFO"
	.align	4


	//----- nvinfo : EIATTR_REGCOUNT
	.align		4
        /*0000*/ 	.byte	0x04, 0x2f
        /*0002*/ 	.short	(.L_2 - .L_1)
	.align		4
.L_1:
        /*0004*/ 	.word	index@(triton__0d1d2d3de)
        /*0008*/ 	.word	0x0000000d


	//----- nvinfo : EIATTR_MAX_STACK_SIZE
	.align		4
.L_2:
        /*000c*/ 	.byte	0x04, 0x23
        /*000e*/ 	.short	(.L_4 - .L_3)
	.align		4
.L_3:
        /*0010*/ 	.word	index@(triton__0d1d2d3de)
        /*0014*/ 	.word	0x00000000


	//----- nvinfo : EIATTR_MIN_STACK_SIZE
	.align		4
.L_4:
        /*0018*/ 	.byte	0x04, 0x12
        /*001a*/ 	.short	(.L_6 - .L_5)
	.align		4
.L_5:
        /*001c*/ 	.word	index@(triton__0d1d2d3de)
        /*0020*/ 	.word	0x00000000


	//----- nvinfo : EIATTR_FRAME_SIZE
	.align		4
.L_6:
        /*0024*/ 	.byte	0x04, 0x11
        /*0026*/ 	.short	(.L_8 - .L_7)
	.align		4
.L_7:
        /*0028*/ 	.word	index@(triton__0d1d2d3de)
        /*002c*/ 	.word	0x00000000
.L_8:


//--------------------- .nv.info.triton__0d1d2d3de --------------------------
	.section	.nv.info.triton__0d1d2d3de,"",@"SHT_CUDA_INFO"
	.align	4


	//----- nvinfo : EIATTR_CUDA_API_VERSION
	.align		4
        /*0000*/ 	.byte	0x04, 0x37
        /*0002*/ 	.short	(.L_10 - .L_9)
.L_9:
        /*0004*/ 	.word	0x0000007b


	//----- nvinfo : EIATTR_SW2861232_WAR
	.align		4
.L_10:
        /*0008*/ 	.byte	0x01, 0x35
	.zero		2


	//----- nvinfo : EIATTR_PARAM_CBANK
	.align		4
        /*000c*/ 	.byte	0x04, 0x0a
        /*000e*/ 	.short	(.L_12 - .L_11)
	.align		4
.L_11:
        /*0010*/ 	.word	index@(.nv.constant0.triton__0d1d2d3de)
        /*0014*/ 	.short	0x0160
        /*0016*/ 	.short	0x001c


	//----- nvinfo : EIATTR_CBANK_PARAM_SIZE
	.align		4
.L_12:
        /*0018*/ 	.byte	0x03, 0x19
        /*001a*/ 	.short	0x001c


	//----- nvinfo : EIATTR_KPARAM_INFO
	.align		4
        /*001c*/ 	.byte	0x04, 0x17
        /*001e*/ 	.short	(.L_14 - .L_13)
.L_13:
        /*0020*/ 	.word	0x00000000
        /*0024*/ 	.short	0x0003
        /*0026*/ 	.short	0x0018
        /*0028*/ 	.byte	0x00, 0xf0, 0x11, 0x00


	//----- nvinfo : EIATTR_KPARAM_INFO
	.align		4
.L_14:
        /*002c*/ 	.byte	0x04, 0x17
        /*002e*/ 	.short	(.L_16 - .L_15)
.L_15:
        /*0030*/ 	.word	0x00000000
        /*0034*/ 	.short	0x0002
        /*0036*/ 	.short	0x0010
        /*0038*/ 	.byte	0x00, 0xf0, 0x21, 0x00


	//----- nvinfo : EIATTR_KPARAM_INFO
	.align		4
.L_16:
        /*003c*/ 	.byte	0x04, 0x17
        /*003e*/ 	.short	(.L_18 - .L_17)
.L_17:
        /*0040*/ 	.word	0x00000000
        /*0044*/ 	.short	0x0001
        /*0046*/ 	.short	0x0008
        /*0048*/ 	.byte	0x00, 0xf0, 0x21, 0x00


	//----- nvinfo : EIATTR_KPARAM_INFO
	.align		4
.L_18:
        /*004c*/ 	.byte	0x04, 0x17
        /*004e*/ 	.short	(.L_20 - .L_19)
.L_19:
        /*0050*/ 	.word	0x00000000
        /*0054*/ 	.short	0x0000
        /*0056*/ 	.short	0x0000
        /*0058*/ 	.byte	0x00, 0xf0, 0x21, 0x00


	//----- nvinfo : EIATTR_MAXREG_COUNT
	.align		4
.L_20:
        /*005c*/ 	.byte	0x03, 0x1b
        /*005e*/ 	.short	0x00ff


	//----- nvinfo : EIATTR_EXIT_INSTR_OFFSETS
	.align		4
        /*0060*/ 	.byte	0x04, 0x1c
        /*0062*/ 	.short	(.L_22 - .L_21)


	//   ....[0]....
.L_21:
        /*0064*/ 	.word	0x000004d0


	//----- nvinfo : EIATTR_MAX_THREADS
	.align		4
.L_22:
        /*0068*/ 	.byte	0x04, 0x05
        /*006a*/ 	.short	(.L_24 - .L_23)
.L_23:
        /*006c*/ 	.word	0x00000100
        /*0070*/ 	.word	0x00000001
        /*0074*/ 	.word	0x00000001


	//----- nvinfo : EIATTR_CRS_STACK_SIZE
	.align		4
.L_24:
        /*0078*/ 	.byte	0x04, 0x1e
        /*007a*/ 	.short	(.L_26 - .L_25)
.L_25:
        /*007c*/ 	.word	0x00000000
.L_26:


//--------------------- .nv.rel.action            --------------------------
	.section	.nv.rel.action,"",@"SHT_CUDA_RELOCINFO"
	.align	8
	.sectionentsize	8
        /*0000*/ 	.byte	0x73, 0x00, 0x00, 0x00, 0x00, 0x00, 0x00, 0x00, 0x00, 0x00, 0x00, 0x11, 0x25, 0x00, 0x05, 0x36


//--------------------- .nv.constant0.triton__0d1d2d3de --------------------------
	.section	.nv.constant0.triton__0d1d2d3de,"a",@progbits
	.align	4
.nv.constant0.triton__0d1d2d3de:
	.zero		380


//--------------------- .text.triton__0d1d2d3de   --------------------------
	.section	.text.triton__0d1d2d3de,"ax",@progbits
	.sectioninfo	@"SHI_REGISTERS=13"
	.align	128
        .global         triton__0d1d2d3de
        .type           triton__0d1d2d3de,@function
        .size           triton__0d1d2d3de,(.L_x_7 - triton__0d1d2d3de)
        .other          triton__0d1d2d3de,@"STO_CUDA_ENTRY STV_DEFAULT"
triton__0d1d2d3de:
.text.triton__0d1d2d3de:
[----:B------:R-:W-:-:S02]  /*0000*/  MOV R1, c[0x0][0x28] ;  /* 0x00000a0000017a02 */ /* 0x000fc40000000f00 */
[----:B------:R-:W0:Y:S01]  /*0010*/  S2R R0, SR_TID.X ;  /* 0x0000000000007919 */ /* 0x000e220000002100 */
[----:B------:R-:W-:Y:S01]  /*0020*/  MOV R5, 0x2 ;  /* 0x0000000200057802 */ /* 0x000fe20000000f00 */
[----:B------:R-:W-:Y:S02]  /*0030*/  ULDC.64 UR4, c[0x0][0x118] ;  /* 0x0000460000047ab9 */ /* 0x000fe40000000a00 */
[----:B------:R-:W1:Y:S01]  /*0040*/  S2R R3, SR_CTAID.X ;  /* 0x0000000000037919 */ /* 0x000e620000002500 */
[----:B0-----:R-:W-:-:S04]  /*0050*/  SHF.L.U32 R0, R0, 0x1, RZ ;  /* 0x0000000100007819 */ /* 0x001fc800000006ff */
[----:B------:R-:W-:-:S04]  /*0060*/  LOP3.LUT R0, R0, 0x1fe, RZ, 0xc0, !PT ;  /* 0x000001fe00007812 */ /* 0x000fc800078ec0ff */
[----:B-1----:R-:W-:-:S05]  /*0070*/  LEA R2, R3, R0, 0x9 ;  /* 0x0000000003027211 */ /* 0x002fca00078e48ff */
[----:B------:R-:W-:-:S06]  /*0080*/  IMAD.WIDE R6, R2, R5, c[0x0][0x168] ;  /* 0x00005a0002067625 */ /* 0x000fcc00078e0205 */
[----:B------:R-:W2:Y:S01]  /*0090*/  LDG.E R6, [R6.64] ;  /* 0x0000000406067981 */ /* 0x000ea2000c1e1900 */
[----:B------:R-:W-:-:S06]  /*00a0*/  IMAD.WIDE R4, R2, R5, c[0x0][0x160] ;  /* 0x0000580002047625 */ /* 0x000fcc00078e0205 */
[----:B------:R-:W3:Y:S01]  /*00b0*/  LDG.E R4, [R4.64] ;  /* 0x0000000404047981 */ /* 0x000ee2000c1e1900 */
[----:B------:R-:W-:Y:S01]  /*00c0*/  BSSY B0, `(.L_x_0) ;  /* 0x000001d000007945 */ /* 0x000fe20003800000 */
[C---:B--2---:R-:W-:Y:S02]  /*00d0*/  SHF.L.U32 R0, R6.reuse, 0x10, RZ ;  /* 0x0000001006007819 */ /* 0x044fe400000006ff */
[----:B------:R-:W-:-:S03]  /*00e0*/  PRMT R3, R6, 0x7632, R3 ;  /* 0x0000763206037816 */ /* 0x000fc60000000003 */
[----:B------:R-:W-:Y:S01]  /*00f0*/  FMUL R9, R0, 0.033333335071802139282 ;  /* 0x3d08888900097820 */ /* 0x000fe20000400000 */
[----:B------:R-:W-:Y:S02]  /*0100*/  SHF.L.U32 R8, R3, 0x10, RZ ;  /* 0x0000001003087819 */ /* 0x000fe400000006ff */
[C---:B---3--:R-:W-:Y:S01]  /*0110*/  PRMT R0, R4.reuse, 0x7632, R0 ;  /* 0x0000763204007816 */ /* 0x048fe20000000000 */
[----:B------:R-:W-:Y:S01]  /*0120*/  FADD.FTZ R10, |R9|, -RZ ;  /* 0x800000ff090a7221 */ /* 0x000fe20000010200 */
[----:B------:R-:W-:Y:S01]  /*0130*/  SHF.L.U32 R3, R4, 0x10, RZ ;  /* 0x0000001004037819 */ /* 0x000fe200000006ff */
[----:B------:R-:W-:Y:S01]  /*0140*/  FMUL R8, R8, 0.033333335071802139282 ;  /* 0x3d08888908087820 */ /* 0x000fe20000400000 */
[----:B------:R-:W-:Y:S02]  /*0150*/  SHF.L.U32 R6, R0, 0x10, RZ ;  /* 0x0000001000067819 */ /* 0x000fe400000006ff */
[----:B------:R-:W-:-:S13]  /*0160*/  FSETP.GE.AND P0, PT, R10, 0.60000002384185791016, PT ;  /* 0x3f19999a0a00780b */ /* 0x000fda0003f06000 */
[----:B------:R-:W-:Y:S05]  /*0170*/  @!P0 BRA `(.L_x_1) ;  /* 0x000000a000008947 */ /* 0x000fea0003800000 */
[C---:B------:R-:W-:Y:S01]  /*0180*/  FMUL R0, R10.reuse, 2.8853900432586669922 ;  /* 0x4038aa3b0a007820 */ /* 0x040fe20000400000 */
[----:B------:R-:W-:Y:S02]  /*0190*/  MOV R5, 0x3f800000 ;  /* 0x3f80000000057802 */ /* 0x000fe40000000f00 */
[----:B------:R-:W-:-:S03]  /*01a0*/  FSETP.GE.AND P0, PT, R10, 9.010913848876953125, PT ;  /* 0x41102cb40a00780b */ /* 0x000fc60003f06000 */
[----:B------:R-:W0:Y:S02]  /*01b0*/  MUFU.EX2 R0, R0 ;  /* 0x0000000000007308 */ /* 0x000e240000000800 */
[----:B0-----:R-:W-:-:S06]  /*01c0*/  FADD R4, R0, 1 ;  /* 0x3f80000000047421 */ /* 0x001fcc0000000000 */
[----:B------:R-:W0:Y:S02]  /*01d0*/  MUFU.RCP R4, R4 ;  /* 0x0000000400047308 */ /* 0x000e240000001000 */
[----:B0-----:R-:W-:-:S05]  /*01e0*/  FFMA.FTZ R5, R4, -2, R5 ;  /* 0xc000000004057823 */ /* 0x001fca0000010005 */
[----:B------:R-:W-:-:S04]  /*01f0*/  FSEL R10, R5, 1, !P0 ;  /* 0x3f800000050a7808 */ /* 0x000fc80004000000 */
[----:B------:R-:W-:Y:S01]  /*0200*/  LOP3.LUT R9, R10, 0x80000000, R9, 0xf8, !PT ;  /* 0x800000000a097812 */ /* 0x000fe200078ef809 */
[----:B------:R-:W-:Y:S05]  /*0210*/  BRA `(.L_x_2) ;  /* 0x0000007000007947 */ /* 0x000fea0003800000 */
.L_x_1:
[----:B------:R-:W-:Y:S01]  /*0220*/  MOV R0, 0x3c80f082 ;  /* 0x3c80f08200007802 */ /* 0x000fe20000000f00 */
[----:B------:R-:W-:-:S04]  /*0230*/  FMUL R5, R9, R9 ;  /* 0x0000000909057220 */ /* 0x000fc80000400000 */
[----:B------:R-:W-:-:S04]  /*0240*/  FFMA.FTZ R0, R5, R0, -0.052303962409496307373 ;  /* 0xbd563cae05007423 */ /* 0x000fc80000010000 */
[----:B------:R-:W-:-:S04]  /*0250*/  FFMA.FTZ R0, R5, R0, 0.1331529766321182251 ;  /* 0x3e08594105007423 */ /* 0x000fc80000010000 */
[----:B------:R-:W-:-:S04]  /*0260*/  FFMA.FTZ R0, R5, R0, -0.33332768082618713379 ;  /* 0xbeaaa9ed05007423 */ /* 0x000fc80000010000 */
[----:B------:R-:W-:-:S04]  /*0270*/  FFMA.FTZ R0, R5, R0, RZ ;  /* 0x0000000005007223 */ /* 0x000fc800000100ff */
[----:B------:R-:W-:-:S02]  /*0280*/  FFMA.FTZ R9, R9, R0, R9 ;  /* 0x0000000009097223 */ /* 0x000fc40000010009 */
.L_x_2:
[----:B------:R-:W-:Y:S05]  /*0290*/  BSYNC B0 ;  /* 0x0000000000007941 */ /* 0x000fea0003800000 */
.L_x_0:
[----:B------:R-:W-:Y:S01]  /*02a0*/  FADD.FTZ R10, |R8|, -RZ ;  /* 0x800000ff080a7221 */ /* 0x000fe20000010200 */
[----:B------:R-:W-:Y:S01]  /*02b0*/  BSSY B0, `(.L_x_3) ;  /* 0x0000015000007945 */ /* 0x000fe20003800000 */
[----:B------:R-:W-:-:S03]  /*02c0*/  SHF.R.S32.HI R7, RZ, 0x1f, R2 ;  /* 0x0000001fff077819 */ /* 0x000fc60000011402 */
        /* <DEDUP_REMOVED lines=12> */
.L_x_4:
[----:B------:R-:W-:Y:S01]  /*0390*/  MOV R0, 0x3c80f082 ;  /* 0x3c80f08200007802 */ /* 0x000fe20000000f00 */
[----:B------:R-:W-:-:S04]  /*03a0*/  FMUL R5, R8, R8 ;  /* 0x0000000808057220 */ /* 0x000fc80000400000 */
[----:B------:R-:W-:-:S04]  /*03b0*/  FFMA.FTZ R0, R5, R0, -0.052303962409496307373 ;  /* 0xbd563cae05007423 */ /* 0x000fc80000010000 */
[----:B------:R-:W-:-:S04]  /*03c0*/  FFMA.FTZ R0, R5, R0, 0.1331529766321182251 ;  /* 0x3e08594105007423 */ /* 0x000fc80000010000 */
[----:B------:R-:W-:-:S04]  /*03d0*/  FFMA.FTZ R0, R5, R0, -0.33332768082618713379 ;  /* 0xbeaaa9ed05007423 */ /* 0x000fc80000010000 */
[----:B------:R-:W-:-:S04]  /*03e0*/  FFMA.FTZ R5, R5, R0, RZ ;  /* 0x0000000005057223 */ /* 0x000fc800000100ff */
[----:B------:R-:W-:-:S02]  /*03f0*/  FFMA.FTZ R8, R8, R5, R8 ;  /* 0x0000000508087223 */ /* 0x000fc40000010008 */
.L_x_5:
[----:B------:R-:W-:Y:S05]  /*0400*/  BSYNC B0 ;  /* 0x0000000000007941 */ /* 0x000fea0003800000 */
.L_x_3:
[----:B------:R-:W-:Y:S01]  /*0410*/  FMUL R6, R6, 30 ;  /* 0x41f0000006067820 */ /* 0x000fe20000400000 */
[----:B------:R-:W-:Y:S01]  /*0420*/  FMUL R3, R3, 30 ;  /* 0x41f0000003037820 */ /* 0x000fe20000400000 */
[----:B------:R-:W-:Y:S01]  /*0430*/  FFMA R0, -R9, R9, 1 ;  /* 0x3f80000009007423 */ /* 0x000fe20000000109 */
[----:B------:R-:W-:Y:S01]  /*0440*/  FFMA R5, -R8, R8, 1 ;  /* 0x3f80000008057423 */ /* 0x000fe20000000108 */
[----:B------:R-:W-:Y:S02]  /*0450*/  LEA R4, P0, R2, c[0x0][0x170], 0x1 ;  /* 0x00005c0002047a11 */ /* 0x000fe400078008ff */
[----:B------:R-:W-:Y:S01]  /*0460*/  FMUL R0, R3, R0 ;  /* 0x0000000003007220 */ /* 0x000fe20000400000 */
[----:B------:R-:W-:-:S03]  /*0470*/  FMUL R5, R6, R5 ;  /* 0x0000000506057220 */ /* 0x000fc60000400000 */
[----:B------:R-:W-:Y:S01]  /*0480*/  FMUL R0, R0, 0.033333335071802139282 ;  /* 0x3d08888900007820 */ /* 0x000fe20000400000 */
[----:B------:R-:W-:Y:S01]  /*0490*/  FMUL R3, R5, 0.033333335071802139282 ;  /* 0x3d08888905037820 */ /* 0x000fe20000400000 */
[----:B------:R-:W-:-:S04]  /*04a0*/  LEA.HI.X R5, R2, c[0x0][0x174], R7, 0x1, P0 ;  /* 0x00005d0002057a11 */ /* 0x000fc800000f0c07 */
[----:B------:R-:W-:-:S05]  /*04b0*/  F2FP.BF16.PACK_AB R3, R3, R0 ;  /* 0x000000000303723e */ /* 0x000fca00000010ff */
[----:B------:R-:W-:Y:S01]  /*04c0*/  STG.E [R4.64], R3 ;  /* 0x0000000304007986 */ /* 0x000fe2000c101904 */
[----:B------:R-:W-:Y:S05]  /*04d0*/  EXIT ;  /* 0x000000000000794d */ /* 0x000fea0003800000 */
.L_x_6:
[----:B------:R-:W-:-:S00]  /*04e0*/  BRA `(.L_x_6) ;  /* 0xfffffff000007947 */ /* 0x000fc0000383ffff */
[----:B------:R-:W-:-:S00]  /*04f0*/  NOP ;  /* 0x0000000000007918 */ /* 0x000fc00000000000 */
        /* <DEDUP_REMOVED lines=8> */
.L_x_7:


//--------------------- .nv.global.init           --------------------------
	.section	.nv.global.init,"aw",@progbits
.nv.global.init:
	.type		_$_str,@object
	.size		_$_str,(.L_0 - _$_str)
_$_str:
        /*0000*/ 	.byte	0x5f, 0x5f, 0x43, 0x55, 0x44, 0x41, 0x5f, 0x46, 0x54, 0x5a, 0x00
.L_0:
